//
// Generated by NVIDIA NVVM Compiler
//
// Compiler Build ID: CL-36424714
// Cuda compilation tools, release 13.0, V13.0.88
// Based on NVVM 20.0.0
//

.version 9.0
.target sm_100
.address_size 64

	// .globl	_Z10findLowestiPiS_
.extern .func  (.param .b32 func_retval0) vprintf
(
	.param .b64 vprintf_param_0,
	.param .b64 vprintf_param_1
)
;
.global .align 1 .b8 $str[25] = {84, 104, 114, 101, 97, 100, 32, 37, 100, 32, 114, 101, 116, 117, 114, 110, 101, 100, 58, 32, 37, 100, 32, 10};

.visible .entry _Z10findLowestiPiS_(
	.param .u32 _Z10findLowestiPiS__param_0,
	.param .u64 .ptr .align 1 _Z10findLowestiPiS__param_1,
	.param .u64 .ptr .align 1 _Z10findLowestiPiS__param_2
)
{
	.local .align 8 .b8 	__local_depot0[8];
	.reg .b64 	%SP;
	.reg .b64 	%SPL;
	.reg .pred 	%p<10>;
	.reg .b32 	%r<112>;
	.reg .b64 	%rd<28>;

	mov.u64 	%SPL, __local_depot0;
	cvta.local.u64 	%SP, %SPL;
	ld.param.u32 	%r34, [_Z10findLowestiPiS__param_0];
	ld.param.u64 	%rd9, [_Z10findLowestiPiS__param_1];
	ld.param.u64 	%rd8, [_Z10findLowestiPiS__param_2];
	cvta.to.global.u64 	%rd1, %rd9;
	mov.u32 	%r1, %tid.x;
	mul.lo.s32 	%r101, %r34, %r1;
	add.s32 	%r3, %r34, -1;
	add.s32 	%r35, %r3, %r101;
	mul.wide.s32 	%rd10, %r101, 4;
	add.s64 	%rd11, %rd1, %rd10;
	ld.global.u32 	%r111, [%rd11];
	setp.ge.u32 	%p1, %r101, %r35;
	@%p1 bra 	$L__BB0_13;
	add.s32 	%r37, %r34, -2;
	and.b32  	%r5, %r3, 15;
	setp.lt.u32 	%p2, %r37, 15;
	@%p2 bra 	$L__BB0_4;
	and.b32  	%r38, %r3, -16;
	neg.s32 	%r97, %r38;
	mul.wide.u32 	%rd12, %r101, 4;
	add.s64 	%rd13, %rd12, %rd1;
	add.s64 	%rd26, %rd13, 32;
$L__BB0_3:
	.pragma "nounroll";
	ld.global.u32 	%r39, [%rd26+-32];
	min.s32 	%r40, %r39, %r111;
	ld.global.u32 	%r41, [%rd26+-28];
	min.s32 	%r42, %r41, %r40;
	ld.global.u32 	%r43, [%rd26+-24];
	min.s32 	%r44, %r43, %r42;
	ld.global.u32 	%r45, [%rd26+-20];
	min.s32 	%r46, %r45, %r44;
	ld.global.u32 	%r47, [%rd26+-16];
	min.s32 	%r48, %r47, %r46;
	ld.global.u32 	%r49, [%rd26+-12];
	min.s32 	%r50, %r49, %r48;
	ld.global.u32 	%r51, [%rd26+-8];
	min.s32 	%r52, %r51, %r50;
	ld.global.u32 	%r53, [%rd26+-4];
	min.s32 	%r54, %r53, %r52;
	ld.global.u32 	%r55, [%rd26];
	min.s32 	%r56, %r55, %r54;
	ld.global.u32 	%r57, [%rd26+4];
	min.s32 	%r58, %r57, %r56;
	ld.global.u32 	%r59, [%rd26+8];
	min.s32 	%r60, %r59, %r58;
	ld.global.u32 	%r61, [%rd26+12];
	min.s32 	%r62, %r61, %r60;
	ld.global.u32 	%r63, [%rd26+16];
	min.s32 	%r64, %r63, %r62;
	ld.global.u32 	%r65, [%rd26+20];
	min.s32 	%r66, %r65, %r64;
	ld.global.u32 	%r67, [%rd26+24];
	min.s32 	%r68, %r67, %r66;
	ld.global.u32 	%r69, [%rd26+28];
	min.s32 	%r111, %r69, %r68;
	add.s32 	%r101, %r101, 16;
	add.s32 	%r97, %r97, 16;
	add.s64 	%rd26, %rd26, 64;
	setp.ne.s32 	%p3, %r97, 0;
	@%p3 bra 	$L__BB0_3;
$L__BB0_4:
	setp.eq.s32 	%p4, %r5, 0;
	@%p4 bra 	$L__BB0_13;
	and.b32  	%r16, %r3, 7;
	setp.lt.u32 	%p5, %r5, 8;
	@%p5 bra 	$L__BB0_7;
	mul.wide.u32 	%rd14, %r101, 4;
	add.s64 	%rd15, %rd1, %rd14;
	ld.global.u32 	%r71, [%rd15];
	min.s32 	%r72, %r71, %r111;
	ld.global.u32 	%r73, [%rd15+4];
	min.s32 	%r74, %r73, %r72;
	ld.global.u32 	%r75, [%rd15+8];
	min.s32 	%r76, %r75, %r74;
	ld.global.u32 	%r77, [%rd15+12];
	min.s32 	%r78, %r77, %r76;
	ld.global.u32 	%r79, [%rd15+16];
	min.s32 	%r80, %r79, %r78;
	ld.global.u32 	%r81, [%rd15+20];
	min.s32 	%r82, %r81, %r80;
	ld.global.u32 	%r83, [%rd15+24];
	min.s32 	%r84, %r83, %r82;
	ld.global.u32 	%r85, [%rd15+28];
	min.s32 	%r111, %r85, %r84;
	add.s32 	%r101, %r101, 8;
$L__BB0_7:
	setp.eq.s32 	%p6, %r16, 0;
	@%p6 bra 	$L__BB0_13;
	and.b32  	%r22, %r3, 3;
	setp.lt.u32 	%p7, %r16, 4;
	@%p7 bra 	$L__BB0_10;
	mul.wide.u32 	%rd16, %r101, 4;
	add.s64 	%rd17, %rd1, %rd16;
	ld.global.u32 	%r87, [%rd17];
	min.s32 	%r88, %r87, %r111;
	ld.global.u32 	%r89, [%rd17+4];
	min.s32 	%r90, %r89, %r88;
	ld.global.u32 	%r91, [%rd17+8];
	min.s32 	%r92, %r91, %r90;
	ld.global.u32 	%r93, [%rd17+12];
	min.s32 	%r111, %r93, %r92;
	add.s32 	%r101, %r101, 4;
$L__BB0_10:
	setp.eq.s32 	%p8, %r22, 0;
	@%p8 bra 	$L__BB0_13;
	mul.wide.u32 	%rd18, %r101, 4;
	add.s64 	%rd27, %rd1, %rd18;
	neg.s32 	%r109, %r22;
$L__BB0_12:
	.pragma "nounroll";
	ld.global.u32 	%r94, [%rd27];
	min.s32 	%r111, %r94, %r111;
	add.s64 	%rd27, %rd27, 4;
	add.s32 	%r109, %r109, 1;
	setp.ne.s32 	%p9, %r109, 0;
	@%p9 bra 	$L__BB0_12;
$L__BB0_13:
	add.u64 	%rd19, %SP, 0;
	add.u64 	%rd20, %SPL, 0;
	cvta.to.global.u64 	%rd21, %rd8;
	mul.wide.u32 	%rd22, %r1, 4;
	add.s64 	%rd23, %rd21, %rd22;
	st.global.u32 	[%rd23], %r111;
	st.local.v2.u32 	[%rd20], {%r1, %r111};
	mov.u64 	%rd24, $str;
	cvta.global.u64 	%rd25, %rd24;
	{ // callseq 0, 0
	.param .b64 param0;
	st.param.b64 	[param0], %rd25;
	.param .b64 param1;
	st.param.b64 	[param1], %rd19;
	.param .b32 retval0;
	call.uni (retval0), 
	vprintf, 
	(
	param0, 
	param1
	);
	ld.param.b32 	%r95, [retval0];
	} // callseq 0
	ret;

}


// ===== COMPILED SASS (sm_100) =====

	.target	sm_100

	.elftype	@"ET_EXEC"


//--------------------- .note.nv.tkinfo           --------------------------
	.section	.note.nv.tkinfo,"",@"SHT_NOTE"
	.sectionflags	@"SHF_NOTE_NV_TKINFO"
	.tkinfo
        /*0018*/ 	.word	0x00000002
        /*0030*/ 	.string	""
        /*0030*/ 	.string	"ptxas"
        /*0030*/ 	.string	"Cuda compilation tools, release 13.0, V13.0.88"
        /*0030*/ 	.string	"Build cuda_13.0.r13.0/compiler.36424714_0"
        /*0030*/ 	.string	"-arch sm_100 -m 64 "



//--------------------- .note.nv.cuinfo           --------------------------
	.section	.note.nv.cuinfo,"",@"SHT_NOTE"
	.sectionflags	@"SHF_NOTE_NV_CUINFO"
        /*0018*/ 	.short	0x0002
        /*001a*/ 	.short	0x0064
        /*001c*/ 	.short	0x0082
	.zero		2


//--------------------- .nv.info                  --------------------------
	.section	.nv.info,"",@"SHT_CUDA_INFO"
	.align	4


	//----- nvinfo : EIATTR_REGCOUNT
	.align		4
        /*0000*/ 	.byte	0x04, 0x2f
        /*0002*/ 	.short	(.L_2 - .L_1)
	.align		4
.L_1:
        /*0004*/ 	.word	index@(_Z10findLowestiPiS_)
        /*0008*/ 	.word	0x0000001c


	//----- nvinfo : EIATTR_FRAME_SIZE
	.align		4
.L_2:
        /*000c*/ 	.byte	0x04, 0x11
        /*000e*/ 	.short	(.L_4 - .L_3)
	.align		4
.L_3:
        /*0010*/ 	.word	index@(_Z10findLowestiPiS_)
        /*0014*/ 	.word	0x00000008


	//----- nvinfo : EIATTR_MIN_STACK_SIZE
	.align		4
.L_4:
        /*0018*/ 	.byte	0x04, 0x12
        /*001a*/ 	.short	(.L_6 - .L_5)
	.align		4
.L_5:
        /*001c*/ 	.word	index@(_Z10findLowestiPiS_)
        /*0020*/ 	.word	0x00000008
.L_6:


//--------------------- .nv.compat                --------------------------
	.section	.nv.compat,"",@"SHT_CUDA_COMPAT_INFO"
	.align	4
        /*0000*/ 	.byte	0x02, 0x09, 0x00, 0x00, 0x02, 0x02, 0x01, 0x00, 0x02, 0x05, 0x05, 0x00, 0x03, 0x07, 0x01, 0x01
        /*0010*/ 	.byte	0x02, 0x03, 0x00, 0x00, 0x02, 0x06, 0x01, 0x00, 0x04, 0x0b, 0x08, 0x00, 0x09, 0x00, 0x00, 0x00
        /*0020*/ 	.byte	0x00, 0x00, 0x00, 0x00


//--------------------- .nv.info._Z10findLowestiPiS_ --------------------------
	.section	.nv.info._Z10findLowestiPiS_,"",@"SHT_CUDA_INFO"
	.sectionflags	@""
	.align	4


	//----- nvinfo : EIATTR_CUDA_API_VERSION
	.align		4
        /*0000*/ 	.byte	0x04, 0x37
        /*0002*/ 	.short	(.L_8 - .L_7)
.L_7:
        /*0004*/ 	.word	0x00000082


	//----- nvinfo : EIATTR_KPARAM_INFO
	.align		4
.L_8:
        /*0008*/ 	.byte	0x04, 0x17
        /*000a*/ 	.short	(.L_10 - .L_9)
.L_9:
        /*000c*/ 	.word	0x00000000
        /*0010*/ 	.short	0x0002
        /*0012*/ 	.short	0x0010
        /*0014*/ 	.byte	0x00, 0xf5, 0x21, 0x00


	//----- nvinfo : EIATTR_KPARAM_INFO
	.align		4
.L_10:
        /*0018*/ 	.byte	0x04, 0x17
        /*001a*/ 	.short	(.L_12 - .L_11)
.L_11:
        /*001c*/ 	.word	0x00000000
        /*0020*/ 	.short	0x0001
        /*0022*/ 	.short	0x0008
        /*0024*/ 	.byte	0x00, 0xf5, 0x21, 0x00


	//----- nvinfo : EIATTR_KPARAM_INFO
	.align		4
.L_12:
        /*0028*/ 	.byte	0x04, 0x17
        /*002a*/ 	.short	(.L_14 - .L_13)
.L_13:
        /*002c*/ 	.word	0x00000000
        /*0030*/ 	.short	0x0000
        /*0032*/ 	.short	0x0000
        /*0034*/ 	.byte	0x00, 0xf0, 0x11, 0x00


	//----- nvinfo : EIATTR_SPARSE_MMA_MASK
	.align		4
.L_14:
        /*0038*/ 	.byte	0x03, 0x50
        /*003a*/ 	.short	0x0000


	//----- nvinfo : EIATTR_MAXREG_COUNT
	.align		4
        /*003c*/ 	.byte	0x03, 0x1b
        /*003e*/ 	.short	0x00ff


	//----- nvinfo : EIATTR_EXTERNS
	.align		4
        /*0040*/ 	.byte	0x04, 0x0f
        /*0042*/ 	.short	(.L_16 - .L_15)


	//   ....[0]....
	.align		4
.L_15:
        /*0044*/ 	.word	index@(vprintf)


	//----- nvinfo : EIATTR_MERCURY_ISA_VERSION
	.align		4
.L_16:
        /*0048*/ 	.byte	0x03, 0x5f
        /*004a*/ 	.short	0x0101


	//----- nvinfo : EIATTR_VRC_CTA_INIT_COUNT
	.align		4
        /*004c*/ 	.byte	0x02, 0x4a
	.zero		1
	.zero		1


	//----- nvinfo : EIATTR_SYSCALL_OFFSETS
	.align		4
        /*0050*/ 	.byte	0x04, 0x46
        /*0052*/ 	.short	(.L_18 - .L_17)


	//   ....[0]....
.L_17:
        /*0054*/ 	.word	0x00000700


	//----- nvinfo : EIATTR_EXIT_INSTR_OFFSETS
	.align		4
.L_18:
        /*0058*/ 	.byte	0x04, 0x1c
        /*005a*/ 	.short	(.L_20 - .L_19)


	//   ....[0]....
.L_19:
        /*005c*/ 	.word	0x00000710


	//----- nvinfo : EIATTR_CRS_STACK_SIZE
	.align		4
.L_20:
        /*0060*/ 	.byte	0x04, 0x1e
        /*0062*/ 	.short	(.L_22 - .L_21)
.L_21:
        /*0064*/ 	.word	0x00000000


	//----- nvinfo : EIATTR_CBANK_PARAM_SIZE
	.align		4
.L_22:
        /*0068*/ 	.byte	0x03, 0x19
        /*006a*/ 	.short	0x0018


	//----- nvinfo : EIATTR_PARAM_CBANK
	.align		4
        /*006c*/ 	.byte	0x04, 0x0a
        /*006e*/ 	.short	(.L_24 - .L_23)
	.align		4
.L_23:
        /*0070*/ 	.word	index@(.nv.constant0._Z10findLowestiPiS_)
        /*0074*/ 	.short	0x0380
        /*0076*/ 	.short	0x0018


	//----- nvinfo : EIATTR_SW_WAR
	.align		4
.L_24:
        /*0078*/ 	.byte	0x04, 0x36
        /*007a*/ 	.short	(.L_26 - .L_25)
.L_25:
        /*007c*/ 	.word	0x00000008
.L_26:


//--------------------- .nv.callgraph             --------------------------
	.section	.nv.callgraph,"",@"SHT_CUDA_CALLGRAPH"
	.align	4
	.sectionentsize	8
	.align		4
        /*0000*/ 	.word	0x00000000
	.align		4
        /*0004*/ 	.word	0xffffffff
	.align		4
        /*0008*/ 	.word	index@(_Z10findLowestiPiS_)
	.align		4
        /*000c*/ 	.word	index@(vprintf)
	.align		4
        /*0010*/ 	.word	0x00000000
	.align		4
        /*0014*/ 	.word	0xfffffffe
	.align		4
        /*0018*/ 	.word	0x00000000
	.align		4
        /*001c*/ 	.word	0xfffffffd
	.align		4
        /*0020*/ 	.word	0x00000000
	.align		4
        /*0024*/ 	.word	0xfffffffc


//--------------------- .nv.constant4             --------------------------
	.section	.nv.constant4,"a",@progbits
	.align	8
	.align		8
.nv.constant4:
        /*0000*/ 	.dword	vprintf
	.align		8
        /*0008*/ 	.dword	$str


//--------------------- .text._Z10findLowestiPiS_ --------------------------
	.section	.text._Z10findLowestiPiS_,"ax",@progbits
	.align	128
        .global         _Z10findLowestiPiS_
        .type           _Z10findLowestiPiS_,@function
        .size           _Z10findLowestiPiS_,(.L_x_9 - _Z10findLowestiPiS_)
        .other          _Z10findLowestiPiS_,@"STO_CUDA_ENTRY STV_DEFAULT"
_Z10findLowestiPiS_:
.text._Z10findLowestiPiS_:
[----:B------:R-:W0:Y:S01]  /*0000*/  LDC R1, c[0x0][0x37c] ;  /* 0x0000df00ff017b82 */ /* 0x000e220000000800 */
[----:B------:R-:W1:Y:S07]  /*0010*/  S2R R2, SR_TID.X ;  /* 0x0000000000027919 */ /* 0x000e6e0000002100 */
[----:B------:R-:W2:Y:S01]  /*0020*/  LDC.64 R4, c[0x0][0x388] ;  /* 0x0000e200ff047b82 */ /* 0x000ea20000000a00 */
[----:B------:R-:W1:Y:S01]  /*0030*/  LDCU UR10, c[0x0][0x380] ;  /* 0x00007000ff0a77ac */ /* 0x000e620008000800 */
[----:B0-----:R-:W-:Y:S01]  /*0040*/  VIADD R1, R1, 0xfffffff8 ;  /* 0xfffffff801017836 */ /* 0x001fe20000000000 */
[----:B------:R-:W0:Y:S01]  /*0050*/  LDCU.64 UR8, c[0x0][0x358] ;  /* 0x00006b00ff0877ac */ /* 0x000e220008000a00 */
[----:B-1----:R-:W-:-:S04]  /*0060*/  IMAD R11, R2, UR10, RZ ;  /* 0x0000000a020b7c24 */ /* 0x002fc8000f8e02ff */
[----:B--2---:R-:W-:-:S05]  /*0070*/  IMAD.WIDE R8, R11, 0x4, R4 ;  /* 0x000000040b087825 */ /* 0x004fca00078e0204 */
[----:B0-----:R0:W5:Y:S01]  /*0080*/  LDG.E R3, desc[UR8][R8.64] ;  /* 0x0000000808037981 */ /* 0x001162000c1e1900 */
[----:B------:R-:W1:Y:S01]  /*0090*/  LDCU UR4, c[0x0][0x2f8] ;  /* 0x00005f00ff0477ac */ /* 0x000e620008000800 */
[----:B------:R-:W-:Y:S01]  /*00a0*/  BSSY.RECONVERGENT B0, `(.L_x_0) ;  /* 0x000005b000007945 */ /* 0x000fe20003800200 */
[----:B------:R-:W-:Y:S01]  /*00b0*/  UIADD3 UR5, UPT, UPT, UR10, -0x1, URZ ;  /* 0xffffffff0a057890 */ /* 0x000fe2000fffe0ff */
[----:B------:R-:W2:Y:S05]  /*00c0*/  LDCU UR6, c[0x0][0x2fc] ;  /* 0x00005f80ff0677ac */ /* 0x000eaa0008000800 */
[----:B------:R-:W-:-:S05]  /*00d0*/  VIADD R0, R11, UR5 ;  /* 0x000000050b007c36 */ /* 0x000fca0008000000 */
[----:B------:R-:W-:Y:S02]  /*00e0*/  ISETP.GE.U32.AND P0, PT, R11, R0, PT ;  /* 0x000000000b00720c */ /* 0x000fe40003f06070 */
[----:B-1----:R-:W-:-:S05]  /*00f0*/  IADD3 R6, P1, PT, R1, UR4, RZ ;  /* 0x0000000401067c10 */ /* 0x002fca000ff3e0ff */
[----:B--2---:R-:W-:-:S06]  /*0100*/  IMAD.X R7, RZ, RZ, UR6, P1 ;  /* 0x00000006ff077e24 */ /* 0x004fcc00088e06ff */
[----:B0-----:R-:W-:Y:S05]  /*0110*/  @P0 BRA `(.L_x_1) ;  /* 0x00000004004c0947 */ /* 0x001fea0003800000 */
[----:B------:R-:W-:Y:S02]  /*0120*/  UIADD3 UR4, UPT, UPT, UR10, -0x2, URZ ;  /* 0xfffffffe0a047890 */ /* 0x000fe4000fffe0ff */
[----:B------:R-:W-:Y:S02]  /*0130*/  ULOP3.LUT UR6, UR5, 0xf, URZ, 0xc0, !UPT ;  /* 0x0000000f05067892 */ /* 0x000fe4000f8ec0ff */
[----:B------:R-:W-:Y:S02]  /*0140*/  UISETP.GE.U32.AND UP1, UPT, UR4, 0xf, UPT ;  /* 0x0000000f0400788c */ /* 0x000fe4000bf26070 */
[----:B------:R-:W-:-:S07]  /*0150*/  UISETP.NE.AND UP0, UPT, UR6, URZ, UPT ;  /* 0x000000ff0600728c */ /* 0x000fce000bf05270 */
[----:B------:R-:W-:Y:S05]  /*0160*/  BRA.U !UP1, `(.L_x_2) ;  /* 0x0000000109907547 */ /* 0x000fea000b800000 */
[----:B------:R-:W-:Y:S01]  /*0170*/  IMAD.WIDE.U32 R8, R11, 0x4, R4 ;  /* 0x000000040b087825 */ /* 0x000fe200078e0004 */
[----:B------:R-:W-:Y:S02]  /*0180*/  ULOP3.LUT UR4, UR5, 0xfffffff0, URZ, 0xc0, !UPT ;  /* 0xfffffff005047892 */ /* 0x000fe4000f8ec0ff */
[----:B------:R-:W-:Y:S02]  /*0190*/  IADD3 R14, P0, PT, R8, 0x20, RZ ;  /* 0x00000020080e7810 */ /* 0x000fe40007f1e0ff */
[----:B------:R-:W-:-:S03]  /*01a0*/  UIADD3 UR4, UPT, UPT, -UR4, URZ, URZ ;  /* 0x000000ff04047290 */ /* 0x000fc6000fffe1ff */
[----:B------:R-:W-:-:S09]  /*01b0*/  IMAD.X R9, RZ, RZ, R9, P0 ;  /* 0x000000ffff097224 */ /* 0x000fd200000e0609 */
.L_x_3:
[----:B------:R-:W-:-:S05]  /*01c0*/  IMAD.MOV.U32 R8, RZ, RZ, R14 ;  /* 0x000000ffff087224 */ /* 0x000fca00078e000e */
[----:B------:R-:W2:Y:S04]  /*01d0*/  LDG.E R14, desc[UR8][R8.64+-0x20] ;  /* 0xffffe008080e7981 */ /* 0x000ea8000c1e1900 */
[----:B------:R-:W2:Y:S04]  /*01e0*/  LDG.E R16, desc[UR8][R8.64+-0x1c] ;  /* 0xffffe40808107981 */ /* 0x000ea8000c1e1900 */
[----:B------:R-:W3:Y:S04]  /*01f0*/  LDG.E R19, desc[UR8][R8.64+-0x18] ;  /* 0xffffe80808137981 */ /* 0x000ee8000c1e1900 */
[----:B------:R-:W3:Y:S04]  /*0200*/  LDG.E R18, desc[UR8][R8.64+-0x14] ;  /* 0xffffec0808127981 */ /* 0x000ee8000c1e1900 */
[----:B------:R-:W4:Y:S04]  /*0210*/  LDG.E R21, desc[UR8][R8.64+-0x10] ;  /* 0xfffff00808157981 */ /* 0x000f28000c1e1900 */
        /* <DEDUP_REMOVED lines=10> */
[----:B------:R0:W4:Y:S01]  /*02c0*/  LDG.E R0, desc[UR8][R8.64+0x1c] ;  /* 0x00001c0808007981 */ /* 0x000122000c1e1900 */
[----:B------:R-:W-:Y:S01]  /*02d0*/  UIADD3 UR4, UPT, UPT, UR4, 0x10, URZ ;  /* 0x0000001004047890 */ /* 0x000fe2000fffe0ff */
[----:B------:R-:W-:-:S03]  /*02e0*/  VIADD R11, R11, 0x10 ;  /* 0x000000100b0b7836 */ /* 0x000fc60000000000 */
[----:B------:R-:W-:Y:S01]  /*02f0*/  UISETP.NE.AND UP1, UPT, UR4, URZ, UPT ;  /* 0x000000ff0400728c */ /* 0x000fe2000bf25270 */
[----:B--2--5:R-:W-:-:S04]  /*0300*/  VIMNMX3 R14, R14, R3, R16, PT ;  /* 0x000000030e0e720f */ /* 0x024fc80003800110 */
[----:B---3--:R-:W-:-:S04]  /*0310*/  VIMNMX3 R14, R19, R14, R18, PT ;  /* 0x0000000e130e720f */ /* 0x008fc80003800112 */
[----:B----4-:R-:W-:-:S04]  /*0320*/  VIMNMX3 R14, R21, R14, R20, PT ;  /* 0x0000000e150e720f */ /* 0x010fc80003800114 */
[----:B------:R-:W-:-:S04]  /*0330*/  VIMNMX3 R14, R23, R14, R22, PT ;  /* 0x0000000e170e720f */ /* 0x000fc80003800116 */
[----:B------:R-:W-:-:S04]  /*0340*/  VIMNMX3 R14, R25, R14, R24, PT ;  /* 0x0000000e190e720f */ /* 0x000fc80003800118 */
[----:B------:R-:W-:Y:S02]  /*0350*/  VIMNMX3 R12, R12, R14, R17, PT ;  /* 0x0000000e0c0c720f */ /* 0x000fe40003800111 */
[----:B------:R-:W-:-:S05]  /*0360*/  IADD3 R14, P0, PT, R8, 0x40, RZ ;  /* 0x00000040080e7810 */ /* 0x000fca0007f1e0ff */
[----:B0-----:R-:W-:Y:S01]  /*0370*/  IMAD.X R9, RZ, RZ, R9, P0 ;  /* 0x000000ffff097224 */ /* 0x001fe200000e0609 */
[----:B------:R-:W-:-:S04]  /*0380*/  VIMNMX3 R10, R15, R12, R10, PT ;  /* 0x0000000c0f0a720f */ /* 0x000fc8000380010a */
[----:B------:R-:W-:Y:S01]  /*0390*/  VIMNMX3 R3, R13, R10, R0, PT ;  /* 0x0000000a0d03720f */ /* 0x000fe20003800100 */
[----:B------:R-:W-:Y:S06]  /*03a0*/  BRA.U UP1, `(.L_x_3) ;  /* 0xfffffffd01847547 */ /* 0x000fec000b83ffff */
.L_x_2:
[----:B------:R-:W-:Y:S05]  /*03b0*/  BRA.U !UP0, `(.L_x_1) ;  /* 0x0000000108a47547 */ /* 0x000fea000b800000 */
[----:B------:R-:W-:Y:S02]  /*03c0*/  UISETP.GE.U32.AND UP0, UPT, UR6, 0x8, UPT ;  /* 0x000000080600788c */ /* 0x000fe4000bf06070 */
[----:B------:R-:W-:-:S04]  /*03d0*/  ULOP3.LUT UR7, UR5, 0x7, URZ, 0xc0, !UPT ;  /* 0x0000000705077892 */ /* 0x000fc8000f8ec0ff */
[----:B------:R-:W-:-:S03]  /*03e0*/  UISETP.NE.AND UP1, UPT, UR7, URZ, UPT ;  /* 0x000000ff0700728c */ /* 0x000fc6000bf25270 */
[----:B------:R-:W-:Y:S08]  /*03f0*/  BRA.U !UP0, `(.L_x_4) ;  /* 0x0000000108387547 */ /* 0x000ff0000b800000 */
[----:B------:R-:W-:-:S05]  /*0400*/  IMAD.WIDE.U32 R8, R11, 0x4, R4 ;  /* 0x000000040b087825 */ /* 0x000fca00078e0004 */
[----:B------:R-:W2:Y:S04]  /*0410*/  LDG.E R0, desc[UR8][R8.64] ;  /* 0x0000000808007981 */ /* 0x000ea8000c1e1900 */
[----:B------:R-:W2:Y:S04]  /*0420*/  LDG.E R10, desc[UR8][R8.64+0x4] ;  /* 0x00000408080a7981 */ /* 0x000ea8000c1e1900 */
[----:B------:R-:W3:Y:S04]  /*0430*/  LDG.E R13, desc[UR8][R8.64+0x8] ;  /* 0x00000808080d7981 */ /* 0x000ee8000c1e1900 */
[----:B------:R-:W3:Y:S04]  /*0440*/  LDG.E R12, desc[UR8][R8.64+0xc] ;  /* 0x00000c08080c7981 */ /* 0x000ee8000c1e1900 */
[----:B------:R-:W4:Y:S04]  /*0450*/  LDG.E R15, desc[UR8][R8.64+0x10] ;  /* 0x00001008080f7981 */ /* 0x000f28000c1e1900 */
[----:B------:R-:W4:Y:S04]  /*0460*/  LDG.E R14, desc[UR8][R8.64+0x14] ;  /* 0x00001408080e7981 */ /* 0x000f28000c1e1900 */
[----:B------:R-:W4:Y:S04]  /*0470*/  LDG.E R17, desc[UR8][R8.64+0x18] ;  /* 0x0000180808117981 */ /* 0x000f28000c1e1900 */
[----:B------:R-:W4:Y:S01]  /*0480*/  LDG.E R16, desc[UR8][R8.64+0x1c] ;  /* 0x00001c0808107981 */ /* 0x000f22000c1e1900 */
[----:B------:R-:W-:Y:S01]  /*0490*/  VIADD R11, R11, 0x8 ;  /* 0x000000080b0b7836 */ /* 0x000fe20000000000 */
[----:B--2--5:R-:W-:-:S04]  /*04a0*/  VIMNMX3 R0, R0, R3, R10, PT ;  /* 0x000000030000720f */ /* 0x024fc8000380010a */
[----:B---3--:R-:W-:-:S04]  /*04b0*/  VIMNMX3 R0, R13, R0, R12, PT ;  /* 0x000000000d00720f */ /* 0x008fc8000380010c */
[----:B----4-:R-:W-:-:S04]  /*04c0*/  VIMNMX3 R0, R15, R0, R14, PT ;  /* 0x000000000f00720f */ /* 0x010fc8000380010e */
[----:B------:R-:W-:-:S07]  /*04d0*/  VIMNMX3 R3, R17, R0, R16, PT ;  /* 0x000000001103720f */ /* 0x000fce0003800110 */
.L_x_4:
        /* <DEDUP_REMOVED lines=9> */
[----:B------:R-:W3:Y:S01]  /*0570*/  LDG.E R12, desc[UR8][R8.64+0xc] ;  /* 0x00000c08080c7981 */ /* 0x000ee2000c1e1900 */
[----:B------:R-:W-:Y:S01]  /*0580*/  VIADD R11, R11, 0x4 ;  /* 0x000000040b0b7836 */ /* 0x000fe20000000000 */
[----:B--2--5:R-:W-:-:S04]  /*0590*/  VIMNMX3 R0, R0, R3, R10, PT ;  /* 0x000000030000720f */ /* 0x024fc8000380010a */
[----:B---3--:R-:W-:-:S07]  /*05a0*/  VIMNMX3 R3, R13, R0, R12, PT ;  /* 0x000000000d03720f */ /* 0x008fce000380010c */
.L_x_5:
[----:B------:R-:W-:Y:S05]  /*05b0*/  BRA.U !UP1, `(.L_x_1) ;  /* 0x0000000109247547 */ /* 0x000fea000b800000 */
[----:B------:R-:W-:Y:S01]  /*05c0*/  IMAD.WIDE.U32 R4, R11, 0x4, R4 ;  /* 0x000000040b047825 */ /* 0x000fe200078e0004 */
[----:B------:R-:W-:-:S12]  /*05d0*/  UIADD3 UR4, UPT, UPT, -UR4, URZ, URZ ;  /* 0x000000ff04047290 */ /* 0x000fd8000fffe1ff */
.L_x_6:
[----:B------:R0:W2:Y:S01]  /*05e0*/  LDG.E R0, desc[UR8][R4.64] ;  /* 0x0000000804007981 */ /* 0x0000a2000c1e1900 */
[----:B------:R-:W-:-:S04]  /*05f0*/  UIADD3 UR4, UPT, UPT, UR4, 0x1, URZ ;  /* 0x0000000104047890 */ /* 0x000fc8000fffe0ff */
[----:B------:R-:W-:Y:S01]  /*0600*/  UISETP.NE.AND UP0, UPT, UR4, URZ, UPT ;  /* 0x000000ff0400728c */ /* 0x000fe2000bf05270 */
[----:B0-----:R-:W-:-:S05]  /*0610*/  IADD3 R4, P0, PT, R4, 0x4, RZ ;  /* 0x0000000404047810 */ /* 0x001fca0007f1e0ff */
[----:B------:R-:W-:Y:S01]  /*0620*/  IMAD.X R5, RZ, RZ, R5, P0 ;  /* 0x000000ffff057224 */ /* 0x000fe200000e0605 */
[----:B--2--5:R-:W-:Y:S02]  /*0630*/  VIMNMX R3, PT, PT, R0, R3, PT ;  /* 0x0000000300037248 */ /* 0x024fe40003fe0100 */
[----:B------:R-:W-:Y:S05]  /*0640*/  BRA.U UP0, `(.L_x_6) ;  /* 0xfffffffd00e47547 */ /* 0x000fea000b83ffff */
.L_x_1:
[----:B------:R-:W-:Y:S05]  /*0650*/  BSYNC.RECONVERGENT B0 ;  /* 0x0000000000007941 */ /* 0x000fea0003800200 */
.L_x_0:
[----:B------:R-:W0:Y:S01]  /*0660*/  LDC.64 R8, c[0x0][0x390] ;  /* 0x0000e400ff087b82 */ /* 0x000e220000000a00 */
[----:B------:R-:W-:Y:S01]  /*0670*/  MOV R0, 0x0 ;  /* 0x0000000000007802 */ /* 0x000fe20000000f00 */
[----:B-----5:R1:W-:Y:S01]  /*0680*/  STL.64 [R1], R2 ;  /* 0x0000000201007387 */ /* 0x0203e20000100a00 */
[----:B------:R-:W2:Y:S05]  /*0690*/  LDCU.64 UR4, c[0x4][0x8] ;  /* 0x01000100ff0477ac */ /* 0x000eaa0008000a00 */
[----:B------:R1:W3:Y:S01]  /*06a0*/  LDC.64 R10, c[0x4][R0] ;  /* 0x01000000000a7b82 */ /* 0x0002e20000000a00 */
[----:B--2---:R-:W-:Y:S02]  /*06b0*/  IMAD.U32 R4, RZ, RZ, UR4 ;  /* 0x00000004ff047e24 */ /* 0x004fe4000f8e00ff */
[----:B------:R-:W-:-:S02]  /*06c0*/  IMAD.U32 R5, RZ, RZ, UR5 ;  /* 0x00000005ff057e24 */ /* 0x000fc4000f8e00ff */
[----:B0-----:R-:W-:-:S05]  /*06d0*/  IMAD.WIDE.U32 R8, R2, 0x4, R8 ;  /* 0x0000000402087825 */ /* 0x001fca00078e0008 */
[----:B------:R1:W-:Y:S02]  /*06e0*/  STG.E desc[UR8][R8.64], R3 ;  /* 0x0000000308007986 */ /* 0x0003e4000c101908 */
[----:B------:R-:W-:-:S07]  /*06f0*/  LEPC R20, `(.L_x_7) ;  /* 0x000000001014794e */ /* 0x000fce0000000000 */
[----:B-1-3--:R-:W-:Y:S05]  /*0700*/  CALL.ABS.NOINC R10 ;  /* 0x000000000a007343 */ /* 0x00afea0003c00000 */
.L_x_7:
[----:B------:R-:W-:Y:S05]  /*0710*/  EXIT ;  /* 0x000000000000794d */ /* 0x000fea0003800000 */
.L_x_8:
[----:B------:R-:W-:-:S00]  /*0720*/  BRA `(.L_x_8) ;  /* 0xfffffffc00fc7947 */ /* 0x000fc0000383ffff */
[----:B------:R-:W-:-:S00]  /*0730*/  NOP ;  /* 0x0000000000007918 */ /* 0x000fc00000000000 */
        /* <DEDUP_REMOVED lines=12> */
.L_x_9:


//--------------------- .nv.global.init           --------------------------
	.section	.nv.global.init,"aw",@progbits
.nv.global.init:
	.type		$str,@object
	.size		$str,(.L_0 - $str)
$str:
        /*0000*/ 	.byte	0x54, 0x68, 0x72, 0x65, 0x61, 0x64, 0x20, 0x25, 0x64, 0x20, 0x72, 0x65, 0x74, 0x75, 0x72, 0x6e
        /*0010*/ 	.byte	0x65, 0x64, 0x3a, 0x20, 0x25, 0x64, 0x20, 0x0a, 0x00
.L_0:


//--------------------- .nv.shared.reserved.0     --------------------------
	.section	.nv.shared.reserved.0,"aw",@nobits
	.weak		__nv_reservedSMEM_offset_0_alias
	.size		__nv_reservedSMEM_offset_0_alias, 0, 64
	.other		__nv_reservedSMEM_offset_0_alias,@"STO_CUDA_RESERVED_SHARED STV_DEFAULT"
__nv_reservedSMEM_offset_0_alias:
	.zero		0
	.zero		64


//--------------------- .nv.constant0._Z10findLowestiPiS_ --------------------------
	.section	.nv.constant0._Z10findLowestiPiS_,"a",@progbits
	.sectionflags	@""
	.align	4
.nv.constant0._Z10findLowestiPiS_:
	.zero		920


//--------------------- SYMBOLS --------------------------

	.type		.nv.reservedSmem.offset0,@object
	.size		.nv.reservedSmem.offset0,0x4
	.type		vprintf,@function
